//
// Generated by NVIDIA NVVM Compiler
//
// Compiler Build ID: CL-36424714
// Cuda compilation tools, release 13.0, V13.0.88
// Based on NVVM 20.0.0
//

.version 9.0
.target sm_100
.address_size 64

	// .globl	_Z19wrapperSectiVektoryP7cVektorPKS_PKi
.extern .func  (.param .b32 func_retval0) vprintf
(
	.param .b64 vprintf_param_0,
	.param .b64 vprintf_param_1
)
;
.global .align 1 .b8 $str[12] = {67, 85, 68, 65, 32, 72, 69, 76, 76, 79, 10};
.global .align 1 .b8 $str$1[10] = {67, 85, 68, 65, 32, 98, 121, 101, 10};
.global .align 1 .b8 $str$2[32] = {116, 104, 114, 101, 97, 100, 32, 105, 100, 32, 61, 32, 37, 100, 44, 32, 98, 32, 61, 32, 37, 100, 44, 32, 118, 32, 61, 32, 37, 100, 10};

.visible .entry _Z19wrapperSectiVektoryP7cVektorPKS_PKi(
	.param .u64 .ptr .align 1 _Z19wrapperSectiVektoryP7cVektorPKS_PKi_param_0,
	.param .u64 .ptr .align 1 _Z19wrapperSectiVektoryP7cVektorPKS_PKi_param_1,
	.param .u64 .ptr .align 1 _Z19wrapperSectiVektoryP7cVektorPKS_PKi_param_2
)
{
	.local .align 8 .b8 	__local_depot0[16];
	.reg .b64 	%SP;
	.reg .b64 	%SPL;
	.reg .pred 	%p<3>;
	.reg .b32 	%r<21>;
	.reg .b64 	%rd<28>;

	mov.u64 	%SPL, __local_depot0;
	cvta.local.u64 	%SP, %SPL;
	ld.param.u64 	%rd4, [_Z19wrapperSectiVektoryP7cVektorPKS_PKi_param_0];
	ld.param.u64 	%rd2, [_Z19wrapperSectiVektoryP7cVektorPKS_PKi_param_1];
	ld.param.u64 	%rd3, [_Z19wrapperSectiVektoryP7cVektorPKS_PKi_param_2];
	cvta.to.global.u64 	%rd1, %rd4;
	add.u64 	%rd5, %SP, 0;
	add.u64 	%rd6, %SPL, 0;
	mov.u64 	%rd7, $str;
	cvta.global.u64 	%rd8, %rd7;
	{ // callseq 0, 0
	.param .b64 param0;
	st.param.b64 	[param0], %rd8;
	.param .b64 param1;
	st.param.b64 	[param1], 0;
	.param .b32 retval0;
	call.uni (retval0), 
	vprintf, 
	(
	param0, 
	param1
	);
	ld.param.b32 	%r8, [retval0];
	} // callseq 0
	mov.u32 	%r1, %ctaid.x;
	mov.u32 	%r2, %tid.x;
	shl.b32 	%r10, %r1, 5;
	add.s32 	%r6, %r10, %r2;
	st.local.v2.u32 	[%rd6], {%r6, %r1};
	st.local.u32 	[%rd6+8], %r2;
	mov.u64 	%rd9, $str$2;
	cvta.global.u64 	%rd10, %rd9;
	{ // callseq 1, 0
	.param .b64 param0;
	st.param.b64 	[param0], %rd10;
	.param .b64 param1;
	st.param.b64 	[param1], %rd5;
	.param .b32 retval0;
	call.uni (retval0), 
	vprintf, 
	(
	param0, 
	param1
	);
	ld.param.b32 	%r11, [retval0];
	} // callseq 1
	setp.gt.u32 	%p1, %r6, 15;
	@%p1 bra 	$L__BB0_2;
	cvta.to.global.u64 	%rd11, %rd3;
	mul.wide.u32 	%rd12, %r6, 4;
	add.s64 	%rd13, %rd11, %rd12;
	ld.global.u32 	%r13, [%rd13];
	ld.global.u64 	%rd14, [%rd1];
	add.s64 	%rd15, %rd14, %rd12;
	st.u32 	[%rd15], %r13;
$L__BB0_2:
	cvta.to.local.u64 	%rd17, %rd5;
	setp.gt.u32 	%p2, %r6, 15;
	st.local.v2.u32 	[%rd17], {%r6, %r1};
	st.local.u32 	[%rd17+8], %r2;
	cvta.global.u64 	%rd19, %rd9;
	{ // callseq 2, 0
	.param .b64 param0;
	st.param.b64 	[param0], %rd19;
	.param .b64 param1;
	st.param.b64 	[param1], %rd5;
	.param .b32 retval0;
	call.uni (retval0), 
	vprintf, 
	(
	param0, 
	param1
	);
	ld.param.b32 	%r14, [retval0];
	} // callseq 2
	@%p2 bra 	$L__BB0_4;
	cvta.to.global.u64 	%rd20, %rd2;
	ld.global.u64 	%rd21, [%rd20];
	mul.wide.u32 	%rd22, %r6, 4;
	add.s64 	%rd23, %rd21, %rd22;
	ld.u32 	%r16, [%rd23];
	ld.global.u64 	%rd24, [%rd1];
	add.s64 	%rd25, %rd24, %rd22;
	ld.u32 	%r17, [%rd25];
	add.s32 	%r18, %r17, %r16;
	st.u32 	[%rd25], %r18;
$L__BB0_4:
	mov.u64 	%rd26, $str$1;
	cvta.global.u64 	%rd27, %rd26;
	{ // callseq 3, 0
	.param .b64 param0;
	st.param.b64 	[param0], %rd27;
	.param .b64 param1;
	st.param.b64 	[param1], 0;
	.param .b32 retval0;
	call.uni (retval0), 
	vprintf, 
	(
	param0, 
	param1
	);
	ld.param.b32 	%r19, [retval0];
	} // callseq 3
	ret;

}


// ===== COMPILED SASS (sm_100) =====

	.target	sm_100

	.elftype	@"ET_EXEC"


//--------------------- .note.nv.tkinfo           --------------------------
	.section	.note.nv.tkinfo,"",@"SHT_NOTE"
	.sectionflags	@"SHF_NOTE_NV_TKINFO"
	.tkinfo
        /*0018*/ 	.word	0x00000002
        /*0030*/ 	.string	""
        /*0030*/ 	.string	"ptxas"
        /*0030*/ 	.string	"Cuda compilation tools, release 13.0, V13.0.88"
        /*0030*/ 	.string	"Build cuda_13.0.r13.0/compiler.36424714_0"
        /*0030*/ 	.string	"-arch sm_100 -m 64 "



//--------------------- .note.nv.cuinfo           --------------------------
	.section	.note.nv.cuinfo,"",@"SHT_NOTE"
	.sectionflags	@"SHF_NOTE_NV_CUINFO"
        /*0018*/ 	.short	0x0002
        /*001a*/ 	.short	0x0064
        /*001c*/ 	.short	0x0082
	.zero		2


//--------------------- .nv.info                  --------------------------
	.section	.nv.info,"",@"SHT_CUDA_INFO"
	.align	4


	//----- nvinfo : EIATTR_REGCOUNT
	.align		4
        /*0000*/ 	.byte	0x04, 0x2f
        /*0002*/ 	.short	(.L_4 - .L_3)
	.align		4
.L_3:
        /*0004*/ 	.word	index@(_Z19wrapperSectiVektoryP7cVektorPKS_PKi)
        /*0008*/ 	.word	0x0000001b


	//----- nvinfo : EIATTR_FRAME_SIZE
	.align		4
.L_4:
        /*000c*/ 	.byte	0x04, 0x11
        /*000e*/ 	.short	(.L_6 - .L_5)
	.align		4
.L_5:
        /*0010*/ 	.word	index@(_Z19wrapperSectiVektoryP7cVektorPKS_PKi)
        /*0014*/ 	.word	0x00000010


	//----- nvinfo : EIATTR_MIN_STACK_SIZE
	.align		4
.L_6:
        /*0018*/ 	.byte	0x04, 0x12
        /*001a*/ 	.short	(.L_8 - .L_7)
	.align		4
.L_7:
        /*001c*/ 	.word	index@(_Z19wrapperSectiVektoryP7cVektorPKS_PKi)
        /*0020*/ 	.word	0x00000010
.L_8:


//--------------------- .nv.compat                --------------------------
	.section	.nv.compat,"",@"SHT_CUDA_COMPAT_INFO"
	.align	4
        /*0000*/ 	.byte	0x02, 0x09, 0x00, 0x00, 0x02, 0x02, 0x01, 0x00, 0x02, 0x05, 0x05, 0x00, 0x03, 0x07, 0x01, 0x01
        /*0010*/ 	.byte	0x02, 0x03, 0x00, 0x00, 0x02, 0x06, 0x01, 0x00, 0x04, 0x0b, 0x08, 0x00, 0x09, 0x00, 0x00, 0x00
        /*0020*/ 	.byte	0x00, 0x00, 0x00, 0x00


//--------------------- .nv.info._Z19wrapperSectiVektoryP7cVektorPKS_PKi --------------------------
	.section	.nv.info._Z19wrapperSectiVektoryP7cVektorPKS_PKi,"",@"SHT_CUDA_INFO"
	.sectionflags	@""
	.align	4


	//----- nvinfo : EIATTR_CUDA_API_VERSION
	.align		4
        /*0000*/ 	.byte	0x04, 0x37
        /*0002*/ 	.short	(.L_10 - .L_9)
.L_9:
        /*0004*/ 	.word	0x00000082


	//----- nvinfo : EIATTR_KPARAM_INFO
	.align		4
.L_10:
        /*0008*/ 	.byte	0x04, 0x17
        /*000a*/ 	.short	(.L_12 - .L_11)
.L_11:
        /*000c*/ 	.word	0x00000000
        /*0010*/ 	.short	0x0002
        /*0012*/ 	.short	0x0010
        /*0014*/ 	.byte	0x00, 0xf5, 0x21, 0x00


	//----- nvinfo : EIATTR_KPARAM_INFO
	.align		4
.L_12:
        /*0018*/ 	.byte	0x04, 0x17
        /*001a*/ 	.short	(.L_14 - .L_13)
.L_13:
        /*001c*/ 	.word	0x00000000
        /*0020*/ 	.short	0x0001
        /*0022*/ 	.short	0x0008
        /*0024*/ 	.byte	0x00, 0xf5, 0x21, 0x00


	//----- nvinfo : EIATTR_KPARAM_INFO
	.align		4
.L_14:
        /*0028*/ 	.byte	0x04, 0x17
        /*002a*/ 	.short	(.L_16 - .L_15)
.L_15:
        /*002c*/ 	.word	0x00000000
        /*0030*/ 	.short	0x0000
        /*0032*/ 	.short	0x0000
        /*0034*/ 	.byte	0x00, 0xf5, 0x21, 0x00


	//----- nvinfo : EIATTR_SPARSE_MMA_MASK
	.align		4
.L_16:
        /*0038*/ 	.byte	0x03, 0x50
        /*003a*/ 	.short	0x0000


	//----- nvinfo : EIATTR_MAXREG_COUNT
	.align		4
        /*003c*/ 	.byte	0x03, 0x1b
        /*003e*/ 	.short	0x00ff


	//----- nvinfo : EIATTR_EXTERNS
	.align		4
        /*0040*/ 	.byte	0x04, 0x0f
        /*0042*/ 	.short	(.L_18 - .L_17)


	//   ....[0]....
	.align		4
.L_17:
        /*0044*/ 	.word	index@(vprintf)


	//----- nvinfo : EIATTR_MERCURY_ISA_VERSION
	.align		4
.L_18:
        /*0048*/ 	.byte	0x03, 0x5f
        /*004a*/ 	.short	0x0101


	//----- nvinfo : EIATTR_VRC_CTA_INIT_COUNT
	.align		4
        /*004c*/ 	.byte	0x02, 0x4a
	.zero		1
	.zero		1


	//----- nvinfo : EIATTR_SYSCALL_OFFSETS
	.align		4
        /*0050*/ 	.byte	0x04, 0x46
        /*0052*/ 	.short	(.L_20 - .L_19)


	//   ....[0]....
.L_19:
        /*0054*/ 	.word	0x000000d0


	//   ....[1]....
        /*0058*/ 	.word	0x000001a0


	//   ....[2]....
        /*005c*/ 	.word	0x00000350


	//   ....[3]....
        /*0060*/ 	.word	0x000004c0


	//----- nvinfo : EIATTR_EXIT_INSTR_OFFSETS
	.align		4
.L_20:
        /*0064*/ 	.byte	0x04, 0x1c
        /*0066*/ 	.short	(.L_22 - .L_21)


	//   ....[0]....
.L_21:
        /*0068*/ 	.word	0x000004d0


	//----- nvinfo : EIATTR_CBANK_PARAM_SIZE
	.align		4
.L_22:
        /*006c*/ 	.byte	0x03, 0x19
        /*006e*/ 	.short	0x0018


	//----- nvinfo : EIATTR_PARAM_CBANK
	.align		4
        /*0070*/ 	.byte	0x04, 0x0a
        /*0072*/ 	.short	(.L_24 - .L_23)
	.align		4
.L_23:
        /*0074*/ 	.word	index@(.nv.constant0._Z19wrapperSectiVektoryP7cVektorPKS_PKi)
        /*0078*/ 	.short	0x0380
        /*007a*/ 	.short	0x0018


	//----- nvinfo : EIATTR_SW_WAR
	.align		4
.L_24:
        /*007c*/ 	.byte	0x04, 0x36
        /*007e*/ 	.short	(.L_26 - .L_25)
.L_25:
        /*0080*/ 	.word	0x00000008
.L_26:


//--------------------- .nv.callgraph             --------------------------
	.section	.nv.callgraph,"",@"SHT_CUDA_CALLGRAPH"
	.align	4
	.sectionentsize	8
	.align		4
        /*0000*/ 	.word	0x00000000
	.align		4
        /*0004*/ 	.word	0xffffffff
	.align		4
        /*0008*/ 	.word	index@(_Z19wrapperSectiVektoryP7cVektorPKS_PKi)
	.align		4
        /*000c*/ 	.word	index@(vprintf)
	.align		4
        /*0010*/ 	.word	0x00000000
	.align		4
        /*0014*/ 	.word	0xfffffffe
	.align		4
        /*0018*/ 	.word	0x00000000
	.align		4
        /*001c*/ 	.word	0xfffffffd
	.align		4
        /*0020*/ 	.word	0x00000000
	.align		4
        /*0024*/ 	.word	0xfffffffc


//--------------------- .nv.constant4             --------------------------
	.section	.nv.constant4,"a",@progbits
	.align	8
	.align		8
.nv.constant4:
        /*0000*/ 	.dword	vprintf
	.align		8
        /*0008*/ 	.dword	$str
	.align		8
        /*0010*/ 	.dword	$str$1
	.align		8
        /*0018*/ 	.dword	$str$2


//--------------------- .text._Z19wrapperSectiVektoryP7cVektorPKS_PKi --------------------------
	.section	.text._Z19wrapperSectiVektoryP7cVektorPKS_PKi,"ax",@progbits
	.align	128
        .global         _Z19wrapperSectiVektoryP7cVektorPKS_PKi
        .type           _Z19wrapperSectiVektoryP7cVektorPKS_PKi,@function
        .size           _Z19wrapperSectiVektoryP7cVektorPKS_PKi,(.L_x_5 - _Z19wrapperSectiVektoryP7cVektorPKS_PKi)
        .other          _Z19wrapperSectiVektoryP7cVektorPKS_PKi,@"STO_CUDA_ENTRY STV_DEFAULT"
_Z19wrapperSectiVektoryP7cVektorPKS_PKi:
.text._Z19wrapperSectiVektoryP7cVektorPKS_PKi:
[----:B------:R-:W0:Y:S01]  /*0000*/  LDC R1, c[0x0][0x37c] ;  /* 0x0000df00ff017b82 */ /* 0x000e220000000800 */
[----:B------:R-:W-:Y:S01]  /*0010*/  MOV R16, 0x0 ;  /* 0x0000000000107802 */ /* 0x000fe20000000f00 */
[----:B------:R-:W1:Y:S01]  /*0020*/  LDCU UR4, c[0x0][0x2f8] ;  /* 0x00005f00ff0477ac */ /* 0x000e620008000800 */
[----:B0-----:R-:W-:Y:S01]  /*0030*/  VIADD R1, R1, 0xfffffff0 ;  /* 0xfffffff001017836 */ /* 0x001fe20000000000 */
[----:B------:R-:W-:-:S04]  /*0040*/  CS2R R6, SRZ ;  /* 0x0000000000067805 */ /* 0x000fc8000001ff00 */
[----:B------:R0:W2:Y:S01]  /*0050*/  LDC.64 R8, c[0x4][R16] ;  /* 0x0100000010087b82 */ /* 0x0000a20000000a00 */
[----:B------:R-:W3:Y:S01]  /*0060*/  LDCU.64 UR6, c[0x4][0x8] ;  /* 0x01000100ff0677ac */ /* 0x000ee20008000a00 */
[----:B------:R-:W4:Y:S01]  /*0070*/  LDCU UR5, c[0x0][0x2fc] ;  /* 0x00005f80ff0577ac */ /* 0x000f220008000800 */
[----:B-1----:R-:W-:Y:S01]  /*0080*/  IADD3 R2, P0, PT, R1, UR4, RZ ;  /* 0x0000000401027c10 */ /* 0x002fe2000ff1e0ff */
[----:B---3--:R-:W-:Y:S02]  /*0090*/  IMAD.U32 R4, RZ, RZ, UR6 ;  /* 0x00000006ff047e24 */ /* 0x008fe4000f8e00ff */
[----:B------:R-:W-:Y:S02]  /*00a0*/  IMAD.U32 R5, RZ, RZ, UR7 ;  /* 0x00000007ff057e24 */ /* 0x000fe4000f8e00ff */
[----:B0---4-:R-:W-:-:S08]  /*00b0*/  IMAD.X R22, RZ, RZ, UR5, P0 ;  /* 0x00000005ff167e24 */ /* 0x011fd000080e06ff */
[----:B------:R-:W-:-:S07]  /*00c0*/  LEPC R20, `(.L_x_0) ;  /* 0x000000001014794e */ /* 0x000fce0000000000 */
[----:B--2---:R-:W-:Y:S05]  /*00d0*/  CALL.ABS.NOINC R8 ;  /* 0x0000000008007343 */ /* 0x004fea0003c00000 */
.L_x_0:
[----:B------:R-:W0:Y:S01]  /*00e0*/  S2R R24, SR_TID.X ;  /* 0x0000000000187919 */ /* 0x000e220000002100 */
[----:B------:R-:W1:Y:S01]  /*00f0*/  LDC.64 R16, c[0x4][R16] ;  /* 0x0100000010107b82 */ /* 0x000e620000000a00 */
[----:B------:R-:W2:Y:S01]  /*0100*/  LDCU.64 UR4, c[0x4][0x18] ;  /* 0x01000300ff0477ac */ /* 0x000ea20008000a00 */
[----:B------:R-:W-:Y:S01]  /*0110*/  IMAD.MOV.U32 R6, RZ, RZ, R2 ;  /* 0x000000ffff067224 */ /* 0x000fe200078e0002 */
[----:B------:R-:W3:Y:S01]  /*0120*/  S2R R19, SR_CTAID.X ;  /* 0x0000000000137919 */ /* 0x000ee20000002500 */
[----:B------:R-:W-:Y:S02]  /*0130*/  IMAD.MOV.U32 R7, RZ, RZ, R22 ;  /* 0x000000ffff077224 */ /* 0x000fe400078e0016 */
[----:B--2---:R-:W-:Y:S02]  /*0140*/  IMAD.U32 R4, RZ, RZ, UR4 ;  /* 0x00000004ff047e24 */ /* 0x004fe4000f8e00ff */
[----:B------:R-:W-:Y:S01]  /*0150*/  IMAD.U32 R5, RZ, RZ, UR5 ;  /* 0x00000005ff057e24 */ /* 0x000fe2000f8e00ff */
[----:B0-----:R0:W-:Y:S01]  /*0160*/  STL [R1+0x8], R24 ;  /* 0x0000081801007387 */ /* 0x0011e20000100800 */
[----:B---3--:R-:W-:-:S05]  /*0170*/  IMAD R18, R19, 0x20, R24 ;  /* 0x0000002013127824 */ /* 0x008fca00078e0218 */
[----:B------:R0:W-:Y:S02]  /*0180*/  STL.64 [R1], R18 ;  /* 0x0000001201007387 */ /* 0x0001e40000100a00 */
[----:B------:R-:W-:-:S07]  /*0190*/  LEPC R20, `(.L_x_1) ;  /* 0x000000001014794e */ /* 0x000fce0000000000 */
[----:B01----:R-:W-:Y:S05]  /*01a0*/  CALL.ABS.NOINC R16 ;  /* 0x0000000010007343 */ /* 0x003fea0003c00000 */
.L_x_1:
[----:B------:R-:W-:Y:S01]  /*01b0*/  ISETP.GT.U32.AND P0, PT, R18, 0xf, PT ;  /* 0x0000000f1200780c */ /* 0x000fe20003f04070 */
[----:B------:R-:W0:Y:S03]  /*01c0*/  LDC.64 R16, c[0x0][0x358] ;  /* 0x0000d600ff107b82 */ /* 0x000e260000000a00 */
[----:B------:R-:W-:-:S09]  /*01d0*/  P2R R0, PR, RZ, 0x1 ;  /* 0x00000001ff007803 */ /* 0x000fd20000000000 */
[----:B------:R-:W1:Y:S08]  /*01e0*/  @!P0 LDC.64 R4, c[0x0][0x390] ;  /* 0x0000e400ff048b82 */ /* 0x000e700000000a00 */
[----:B------:R-:W2:Y:S01]  /*01f0*/  @!P0 LDC.64 R6, c[0x0][0x380] ;  /* 0x0000e000ff068b82 */ /* 0x000ea20000000a00 */
[----:B0-----:R-:W-:Y:S02]  /*0200*/  @!P0 R2UR UR6, R16 ;  /* 0x00000000100682ca */ /* 0x001fe400000e0000 */
[----:B------:R-:W-:-:S02]  /*0210*/  @!P0 R2UR UR7, R17 ;  /* 0x00000000110782ca */ /* 0x000fc400000e0000 */
[----:B------:R-:W-:Y:S02]  /*0220*/  @!P0 R2UR UR4, R16 ;  /* 0x00000000100482ca */ /* 0x000fe400000e0000 */
[----:B------:R-:W-:Y:S01]  /*0230*/  @!P0 R2UR UR5, R17 ;  /* 0x00000000110582ca */ /* 0x000fe200000e0000 */
[----:B-1----:R-:W-:-:S12]  /*0240*/  @!P0 IMAD.WIDE.U32 R4, R18, 0x4, R4 ;  /* 0x0000000412048825 */ /* 0x002fd800078e0004 */
[----:B------:R0:W3:Y:S04]  /*0250*/  @!P0 LDG.E R0, desc[UR4][R4.64] ;  /* 0x0000000404008981 */ /* 0x0000e8000c1e1900 */
[----:B--2---:R-:W2:Y:S01]  /*0260*/  @!P0 LDG.E.64 R6, desc[UR6][R6.64] ;  /* 0x0000000606068981 */ /* 0x004ea2000c1e1b00 */
[----:B------:R-:W1:Y:S01]  /*0270*/  LDCU UR4, c[0x0][0x2f8] ;  /* 0x00005f00ff0477ac */ /* 0x000e620008000800 */
[----:B------:R-:W-:-:S06]  /*0280*/  MOV R10, 0x0 ;  /* 0x00000000000a7802 */ /* 0x000fcc0000000f00 */
[----:B------:R-:W4:Y:S01]  /*0290*/  LDC.64 R10, c[0x4][R10] ;  /* 0x010000000a0a7b82 */ /* 0x000f220000000a00 */
[----:B-1----:R-:W-:Y:S01]  /*02a0*/  VIADD R3, R2, -UR4 ;  /* 0x8000000402037c36 */ /* 0x002fe20008000000 */
[----:B------:R-:W0:Y:S02]  /*02b0*/  LDCU.64 UR4, c[0x4][0x18] ;  /* 0x01000300ff0477ac */ /* 0x000e240008000a00 */
[----:B0-----:R-:W-:Y:S02]  /*02c0*/  IMAD.U32 R4, RZ, RZ, UR4 ;  /* 0x00000004ff047e24 */ /* 0x001fe4000f8e00ff */
[----:B------:R-:W-:Y:S02]  /*02d0*/  IMAD.U32 R5, RZ, RZ, UR5 ;  /* 0x00000005ff057e24 */ /* 0x000fe4000f8e00ff */
[----:B--2---:R-:W-:-:S05]  /*02e0*/  @!P0 IMAD.WIDE.U32 R8, R18, 0x4, R6 ;  /* 0x0000000412088825 */ /* 0x004fca00078e0006 */
[----:B---3--:R0:W-:Y:S04]  /*02f0*/  @!P0 ST.E desc[UR6][R8.64], R0 ;  /* 0x0000000008008985 */ /* 0x0081e8000c101906 */
[----:B------:R0:W-:Y:S04]  /*0300*/  STL.64 [R3], R18 ;  /* 0x0000001203007387 */ /* 0x0001e80000100a00 */
[----:B------:R0:W-:Y:S01]  /*0310*/  STL [R3+0x8], R24 ;  /* 0x0000081803007387 */ /* 0x0001e20000100800 */
[----:B------:R-:W-:Y:S02]  /*0320*/  IMAD.MOV.U32 R6, RZ, RZ, R2 ;  /* 0x000000ffff067224 */ /* 0x000fe400078e0002 */
[----:B----4-:R-:W-:-:S07]  /*0330*/  IMAD.MOV.U32 R7, RZ, RZ, R22 ;  /* 0x000000ffff077224 */ /* 0x010fce00078e0016 */
[----:B------:R-:W-:-:S07]  /*0340*/  LEPC R20, `(.L_x_2) ;  /* 0x000000001014794e */ /* 0x000fce0000000000 */
[----:B0-----:R-:W-:Y:S05]  /*0350*/  CALL.ABS.NOINC R10 ;  /* 0x000000000a007343 */ /* 0x001fea0003c00000 */
.L_x_2:
[----:B------:R-:W-:-:S13]  /*0360*/  ISETP.GT.U32.AND P6, PT, R18, 0xf, PT ;  /* 0x0000000f1200780c */ /* 0x000fda0003fc4070 */
[----:B------:R-:W0:Y:S01]  /*0370*/  @!P6 LDC.64 R4, c[0x0][0x388] ;  /* 0x0000e200ff04eb82 */ /* 0x000e220000000a00 */
[C---:B------:R-:W-:Y:S02]  /*0380*/  @!P6 R2UR UR4, R16.reuse ;  /* 0x000000001004e2ca */ /* 0x040fe400000e0000 */
[C---:B------:R-:W-:Y:S02]  /*0390*/  @!P6 R2UR UR5, R17.reuse ;  /* 0x000000001105e2ca */ /* 0x040fe400000e0000 */
[----:B------:R-:W-:Y:S02]  /*03a0*/  @!P6 R2UR UR6, R16 ;  /* 0x000000001006e2ca */ /* 0x000fe400000e0000 */
[----:B------:R-:W-:Y:S01]  /*03b0*/  @!P6 R2UR UR7, R17 ;  /* 0x000000001107e2ca */ /* 0x000fe200000e0000 */
[----:B------:R-:W1:Y:S08]  /*03c0*/  @!P6 LDC.64 R6, c[0x0][0x380] ;  /* 0x0000e000ff06eb82 */ /* 0x000e700000000a00 */
[----:B0-----:R-:W2:Y:S04]  /*03d0*/  @!P6 LDG.E.64 R2, desc[UR4][R4.64] ;  /* 0x000000040402e981 */ /* 0x001ea8000c1e1b00 */
[----:B-1----:R-:W3:Y:S01]  /*03e0*/  @!P6 LDG.E.64 R6, desc[UR6][R6.64] ;  /* 0x000000060606e981 */ /* 0x002ee2000c1e1b00 */
[----:B--2---:R-:W-:-:S06]  /*03f0*/  @!P6 IMAD.WIDE.U32 R2, R18, 0x4, R2 ;  /* 0x000000041202e825 */ /* 0x004fcc00078e0002 */
[----:B------:R-:W2:Y:S01]  /*0400*/  @!P6 LD.E R2, desc[UR4][R2.64] ;  /* 0x000000040202e980 */ /* 0x000ea2000c101900 */
[----:B------:R-:W-:Y:S01]  /*0410*/  MOV R0, 0x0 ;  /* 0x0000000000007802 */ /* 0x000fe20000000f00 */
[----:B---3--:R-:W-:Y:S01]  /*0420*/  @!P6 IMAD.WIDE.U32 R18, R18, 0x4, R6 ;  /* 0x000000041212e825 */ /* 0x008fe200078e0006 */
[----:B------:R-:W0:Y:S04]  /*0430*/  LDCU.64 UR4, c[0x4][0x10] ;  /* 0x01000200ff0477ac */ /* 0x000e280008000a00 */
[----:B------:R-:W2:Y:S01]  /*0440*/  @!P6 LD.E R9, desc[UR6][R18.64] ;  /* 0x000000061209e980 */ /* 0x000ea2000c101900 */
[----:B------:R1:W3:Y:S01]  /*0450*/  LDC.64 R10, c[0x4][R0] ;  /* 0x01000000000a7b82 */ /* 0x0002e20000000a00 */
[----:B------:R-:W-:Y:S01]  /*0460*/  CS2R R6, SRZ ;  /* 0x0000000000067805 */ /* 0x000fe2000001ff00 */
[----:B0-----:R-:W-:-:S02]  /*0470*/  IMAD.U32 R4, RZ, RZ, UR4 ;  /* 0x00000004ff047e24 */ /* 0x001fc4000f8e00ff */
[----:B------:R-:W-:Y:S02]  /*0480*/  IMAD.U32 R5, RZ, RZ, UR5 ;  /* 0x00000005ff057e24 */ /* 0x000fe4000f8e00ff */
[----:B--2---:R-:W-:-:S05]  /*0490*/  @!P6 IMAD.IADD R9, R2, 0x1, R9 ;  /* 0x000000010209e824 */ /* 0x004fca00078e0209 */
[----:B---3--:R1:W-:Y:S02]  /*04a0*/  @!P6 ST.E desc[UR6][R18.64], R9 ;  /* 0x000000091200e985 */ /* 0x0083e4000c101906 */
[----:B------:R-:W-:-:S07]  /*04b0*/  LEPC R20, `(.L_x_3) ;  /* 0x000000001014794e */ /* 0x000fce0000000000 */
[----:B-1----:R-:W-:Y:S05]  /*04c0*/  CALL.ABS.NOINC R10 ;  /* 0x000000000a007343 */ /* 0x002fea0003c00000 */
.L_x_3:
[----:B------:R-:W-:Y:S05]  /*04d0*/  EXIT ;  /* 0x000000000000794d */ /* 0x000fea0003800000 */
.L_x_4:
[----:B------:R-:W-:-:S00]  /*04e0*/  BRA `(.L_x_4) ;  /* 0xfffffffc00fc7947 */ /* 0x000fc0000383ffff */
[----:B------:R-:W-:-:S00]  /*04f0*/  NOP ;  /* 0x0000000000007918 */ /* 0x000fc00000000000 */
        /* <DEDUP_REMOVED lines=8> */
.L_x_5:


//--------------------- .nv.global.init           --------------------------
	.section	.nv.global.init,"aw",@progbits
.nv.global.init:
	.type		$str$1,@object
	.size		$str$1,($str - $str$1)
$str$1:
        /*0000*/ 	.byte	0x43, 0x55, 0x44, 0x41, 0x20, 0x62, 0x79, 0x65, 0x0a, 0x00
	.type		$str,@object
	.size		$str,($str$2 - $str)
$str:
        /*000a*/ 	.byte	0x43, 0x55, 0x44, 0x41, 0x20, 0x48, 0x45, 0x4c, 0x4c, 0x4f, 0x0a, 0x00
	.type		$str$2,@object
	.size		$str$2,(.L_2 - $str$2)
$str$2:
        /*0016*/ 	.byte	0x74, 0x68, 0x72, 0x65, 0x61, 0x64, 0x20, 0x69, 0x64, 0x20, 0x3d, 0x20, 0x25, 0x64, 0x2c, 0x20
        /*0026*/ 	.byte	0x62, 0x20, 0x3d, 0x20, 0x25, 0x64, 0x2c, 0x20, 0x76, 0x20, 0x3d, 0x20, 0x25, 0x64, 0x0a, 0x00
.L_2:


//--------------------- .nv.shared.reserved.0     --------------------------
	.section	.nv.shared.reserved.0,"aw",@nobits
	.weak		__nv_reservedSMEM_offset_0_alias
	.size		__nv_reservedSMEM_offset_0_alias, 0, 64
	.other		__nv_reservedSMEM_offset_0_alias,@"STO_CUDA_RESERVED_SHARED STV_DEFAULT"
__nv_reservedSMEM_offset_0_alias:
	.zero		0
	.zero		64


//--------------------- .nv.constant0._Z19wrapperSectiVektoryP7cVektorPKS_PKi --------------------------
	.section	.nv.constant0._Z19wrapperSectiVektoryP7cVektorPKS_PKi,"a",@progbits
	.sectionflags	@""
	.align	4
.nv.constant0._Z19wrapperSectiVektoryP7cVektorPKS_PKi:
	.zero		920


//--------------------- SYMBOLS --------------------------

	.type		.nv.reservedSmem.offset0,@object
	.size		.nv.reservedSmem.offset0,0x4
	.type		vprintf,@function
